//
// Generated by NVIDIA NVVM Compiler
//
// Compiler Build ID: CL-36424714
// Cuda compilation tools, release 13.0, V13.0.88
// Based on NVVM 20.0.0
//

.version 9.0
.target sm_100
.address_size 64

	// .globl	_Z18life_step_kernel1dPhS_iii

.visible .entry _Z18life_step_kernel1dPhS_iii(
	.param .u64 .ptr .align 1 _Z18life_step_kernel1dPhS_iii_param_0,
	.param .u64 .ptr .align 1 _Z18life_step_kernel1dPhS_iii_param_1,
	.param .u32 _Z18life_step_kernel1dPhS_iii_param_2,
	.param .u32 _Z18life_step_kernel1dPhS_iii_param_3,
	.param .u32 _Z18life_step_kernel1dPhS_iii_param_4
)
{
	.reg .pred 	%p<11>;
	.reg .b16 	%rs<20>;
	.reg .b32 	%r<43>;
	.reg .b64 	%rd<24>;

	ld.param.u64 	%rd5, [_Z18life_step_kernel1dPhS_iii_param_0];
	ld.param.u64 	%rd4, [_Z18life_step_kernel1dPhS_iii_param_1];
	ld.param.u32 	%r8, [_Z18life_step_kernel1dPhS_iii_param_2];
	ld.param.u32 	%r9, [_Z18life_step_kernel1dPhS_iii_param_3];
	ld.param.u32 	%r10, [_Z18life_step_kernel1dPhS_iii_param_4];
	cvta.to.global.u64 	%rd1, %rd5;
	setp.lt.s32 	%p3, %r10, 1;
	@%p3 bra 	$L__BB0_6;
	neg.s32 	%r42, %r10;
	mov.u32 	%r11, %tid.x;
	mov.u32 	%r12, %ntid.x;
	mov.u32 	%r13, %ctaid.x;
	mad.lo.s32 	%r14, %r13, %r12, %r11;
	mul.lo.s32 	%r41, %r10, %r14;
	mul.lo.s32 	%r3, %r9, %r8;
	cvta.to.global.u64 	%rd2, %rd4;
$L__BB0_2:
	cvt.s64.s32 	%rd3, %r41;
	setp.ge.s32 	%p4, %r41, %r3;
	@%p4 bra 	$L__BB0_6;
	div.s32 	%r15, %r41, %r8;
	mul.lo.s32 	%r16, %r15, %r8;
	sub.s32 	%r17, %r41, %r16;
	add.s32 	%r18, %r17, %r8;
	add.s32 	%r19, %r15, %r9;
	add.s32 	%r20, %r19, -1;
	add.s32 	%r21, %r18, -1;
	rem.s32 	%r22, %r21, %r8;
	rem.s32 	%r23, %r20, %r9;
	mul.lo.s32 	%r24, %r23, %r8;
	add.s32 	%r25, %r24, %r22;
	cvt.s64.s32 	%rd6, %r25;
	add.s64 	%rd7, %rd1, %rd6;
	ld.global.u8 	%rs2, [%rd7];
	rem.s32 	%r26, %r18, %r8;
	add.s32 	%r27, %r24, %r26;
	cvt.s64.s32 	%rd8, %r27;
	add.s64 	%rd9, %rd1, %rd8;
	ld.global.u8 	%rs3, [%rd9];
	add.s16 	%rs4, %rs3, %rs2;
	add.s32 	%r28, %r18, 1;
	rem.s32 	%r29, %r28, %r8;
	add.s32 	%r30, %r24, %r29;
	cvt.s64.s32 	%rd10, %r30;
	add.s64 	%rd11, %rd1, %rd10;
	ld.global.u8 	%rs5, [%rd11];
	add.s16 	%rs6, %rs5, %rs4;
	rem.s32 	%r31, %r19, %r9;
	mul.lo.s32 	%r32, %r31, %r8;
	add.s32 	%r33, %r32, %r22;
	cvt.s64.s32 	%rd12, %r33;
	add.s64 	%rd13, %rd1, %rd12;
	ld.global.u8 	%rs7, [%rd13];
	add.s16 	%rs8, %rs7, %rs6;
	add.s32 	%r34, %r32, %r29;
	cvt.s64.s32 	%rd14, %r34;
	add.s64 	%rd15, %rd1, %rd14;
	ld.global.u8 	%rs9, [%rd15];
	add.s16 	%rs10, %rs9, %rs8;
	add.s32 	%r35, %r19, 1;
	rem.s32 	%r36, %r35, %r9;
	mul.lo.s32 	%r37, %r36, %r8;
	add.s32 	%r38, %r37, %r22;
	cvt.s64.s32 	%rd16, %r38;
	add.s64 	%rd17, %rd1, %rd16;
	ld.global.u8 	%rs11, [%rd17];
	add.s16 	%rs12, %rs11, %rs10;
	add.s32 	%r39, %r37, %r26;
	cvt.s64.s32 	%rd18, %r39;
	add.s64 	%rd19, %rd1, %rd18;
	ld.global.u8 	%rs13, [%rd19];
	add.s16 	%rs14, %rs13, %rs12;
	add.s32 	%r40, %r37, %r29;
	cvt.s64.s32 	%rd20, %r40;
	add.s64 	%rd21, %rd1, %rd20;
	ld.global.u8 	%rs15, [%rd21];
	add.s16 	%rs1, %rs15, %rs14;
	and.b16  	%rs16, %rs1, 255;
	setp.eq.s16 	%p6, %rs16, 3;
	mov.pred 	%p10, -1;
	@%p6 bra 	$L__BB0_5;
	add.s64 	%rd22, %rd1, %rd3;
	ld.global.u8 	%rs17, [%rd22];
	setp.ne.s16 	%p7, %rs17, 0;
	setp.eq.s16 	%p8, %rs16, 2;
	and.pred  	%p10, %p7, %p8;
$L__BB0_5:
	selp.u16 	%rs19, 1, 0, %p10;
	add.s64 	%rd23, %rd2, %rd3;
	st.global.u8 	[%rd23], %rs19;
	add.s32 	%r42, %r42, 1;
	setp.ne.s32 	%p9, %r42, 0;
	add.s32 	%r41, %r41, 1;
	@%p9 bra 	$L__BB0_2;
$L__BB0_6:
	ret;

}


// ===== COMPILED SASS (sm_100) =====

	.target	sm_100

	.elftype	@"ET_EXEC"


//--------------------- .note.nv.tkinfo           --------------------------
	.section	.note.nv.tkinfo,"",@"SHT_NOTE"
	.sectionflags	@"SHF_NOTE_NV_TKINFO"
	.tkinfo
        /*0018*/ 	.word	0x00000002
        /*0030*/ 	.string	""
        /*0030*/ 	.string	"ptxas"
        /*0030*/ 	.string	"Cuda compilation tools, release 13.0, V13.0.88"
        /*0030*/ 	.string	"Build cuda_13.0.r13.0/compiler.36424714_0"
        /*0030*/ 	.string	"-arch sm_100 -m 64 "



//--------------------- .note.nv.cuinfo           --------------------------
	.section	.note.nv.cuinfo,"",@"SHT_NOTE"
	.sectionflags	@"SHF_NOTE_NV_CUINFO"
        /*0018*/ 	.short	0x0002
        /*001a*/ 	.short	0x0064
        /*001c*/ 	.short	0x0082
	.zero		2


//--------------------- .nv.info                  --------------------------
	.section	.nv.info,"",@"SHT_CUDA_INFO"
	.align	4


	//----- nvinfo : EIATTR_REGCOUNT
	.align		4
        /*0000*/ 	.byte	0x04, 0x2f
        /*0002*/ 	.short	(.L_1 - .L_0)
	.align		4
.L_0:
        /*0004*/ 	.word	index@(_Z18life_step_kernel1dPhS_iii)
        /*0008*/ 	.word	0x0000001c


	//----- nvinfo : EIATTR_FRAME_SIZE
	.align		4
.L_1:
        /*000c*/ 	.byte	0x04, 0x11
        /*000e*/ 	.short	(.L_3 - .L_2)
	.align		4
.L_2:
        /*0010*/ 	.word	index@(_Z18life_step_kernel1dPhS_iii)
        /*0014*/ 	.word	0x00000000


	//----- nvinfo : EIATTR_MIN_STACK_SIZE
	.align		4
.L_3:
        /*0018*/ 	.byte	0x04, 0x12
        /*001a*/ 	.short	(.L_5 - .L_4)
	.align		4
.L_4:
        /*001c*/ 	.word	index@(_Z18life_step_kernel1dPhS_iii)
        /*0020*/ 	.word	0x00000000
.L_5:


//--------------------- .nv.compat                --------------------------
	.section	.nv.compat,"",@"SHT_CUDA_COMPAT_INFO"
	.align	4
        /*0000*/ 	.byte	0x02, 0x09, 0x00, 0x00, 0x02, 0x02, 0x01, 0x00, 0x02, 0x05, 0x05, 0x00, 0x03, 0x07, 0x01, 0x01
        /*0010*/ 	.byte	0x02, 0x03, 0x00, 0x00, 0x02, 0x06, 0x01, 0x00, 0x04, 0x0b, 0x08, 0x00, 0x09, 0x00, 0x00, 0x00
        /*0020*/ 	.byte	0x00, 0x00, 0x00, 0x00


//--------------------- .nv.info._Z18life_step_kernel1dPhS_iii --------------------------
	.section	.nv.info._Z18life_step_kernel1dPhS_iii,"",@"SHT_CUDA_INFO"
	.sectionflags	@""
	.align	4


	//----- nvinfo : EIATTR_CUDA_API_VERSION
	.align		4
        /*0000*/ 	.byte	0x04, 0x37
        /*0002*/ 	.short	(.L_7 - .L_6)
.L_6:
        /*0004*/ 	.word	0x00000082


	//----- nvinfo : EIATTR_KPARAM_INFO
	.align		4
.L_7:
        /*0008*/ 	.byte	0x04, 0x17
        /*000a*/ 	.short	(.L_9 - .L_8)
.L_8:
        /*000c*/ 	.word	0x00000000
        /*0010*/ 	.short	0x0004
        /*0012*/ 	.short	0x0018
        /*0014*/ 	.byte	0x00, 0xf0, 0x11, 0x00


	//----- nvinfo : EIATTR_KPARAM_INFO
	.align		4
.L_9:
        /*0018*/ 	.byte	0x04, 0x17
        /*001a*/ 	.short	(.L_11 - .L_10)
.L_10:
        /*001c*/ 	.word	0x00000000
        /*0020*/ 	.short	0x0003
        /*0022*/ 	.short	0x0014
        /*0024*/ 	.byte	0x00, 0xf0, 0x11, 0x00


	//----- nvinfo : EIATTR_KPARAM_INFO
	.align		4
.L_11:
        /*0028*/ 	.byte	0x04, 0x17
        /*002a*/ 	.short	(.L_13 - .L_12)
.L_12:
        /*002c*/ 	.word	0x00000000
        /*0030*/ 	.short	0x0002
        /*0032*/ 	.short	0x0010
        /*0034*/ 	.byte	0x00, 0xf0, 0x11, 0x00


	//----- nvinfo : EIATTR_KPARAM_INFO
	.align		4
.L_13:
        /*0038*/ 	.byte	0x04, 0x17
        /*003a*/ 	.short	(.L_15 - .L_14)
.L_14:
        /*003c*/ 	.word	0x00000000
        /*0040*/ 	.short	0x0001
        /*0042*/ 	.short	0x0008
        /*0044*/ 	.byte	0x00, 0xf5, 0x21, 0x00


	//----- nvinfo : EIATTR_KPARAM_INFO
	.align		4
.L_15:
        /*0048*/ 	.byte	0x04, 0x17
        /*004a*/ 	.short	(.L_17 - .L_16)
.L_16:
        /*004c*/ 	.word	0x00000000
        /*0050*/ 	.short	0x0000
        /*0052*/ 	.short	0x0000
        /*0054*/ 	.byte	0x00, 0xf5, 0x21, 0x00


	//----- nvinfo : EIATTR_SPARSE_MMA_MASK
	.align		4
.L_17:
        /*0058*/ 	.byte	0x03, 0x50
        /*005a*/ 	.short	0x0000


	//----- nvinfo : EIATTR_MAXREG_COUNT
	.align		4
        /*005c*/ 	.byte	0x03, 0x1b
        /*005e*/ 	.short	0x00ff


	//----- nvinfo : EIATTR_MERCURY_ISA_VERSION
	.align		4
        /*0060*/ 	.byte	0x03, 0x5f
        /*0062*/ 	.short	0x0101


	//----- nvinfo : EIATTR_VRC_CTA_INIT_COUNT
	.align		4
        /*0064*/ 	.byte	0x02, 0x4a
	.zero		1
	.zero		1


	//----- nvinfo : EIATTR_EXIT_INSTR_OFFSETS
	.align		4
        /*0068*/ 	.byte	0x04, 0x1c
        /*006a*/ 	.short	(.L_19 - .L_18)


	//   ....[0]....
.L_18:
        /*006c*/ 	.word	0x00000030


	//   ....[1]....
        /*0070*/ 	.word	0x00000120


	//   ....[2]....
        /*0074*/ 	.word	0x00000b50


	//----- nvinfo : EIATTR_CBANK_PARAM_SIZE
	.align		4
.L_19:
        /*0078*/ 	.byte	0x03, 0x19
        /*007a*/ 	.short	0x001c


	//----- nvinfo : EIATTR_PARAM_CBANK
	.align		4
        /*007c*/ 	.byte	0x04, 0x0a
        /*007e*/ 	.short	(.L_21 - .L_20)
	.align		4
.L_20:
        /*0080*/ 	.word	index@(.nv.constant0._Z18life_step_kernel1dPhS_iii)
        /*0084*/ 	.short	0x0380
        /*0086*/ 	.short	0x001c


	//----- nvinfo : EIATTR_SW_WAR
	.align		4
.L_21:
        /*0088*/ 	.byte	0x04, 0x36
        /*008a*/ 	.short	(.L_23 - .L_22)
.L_22:
        /*008c*/ 	.word	0x00000008
.L_23:


//--------------------- .nv.callgraph             --------------------------
	.section	.nv.callgraph,"",@"SHT_CUDA_CALLGRAPH"
	.align	4
	.sectionentsize	8
	.align		4
        /*0000*/ 	.word	0x00000000
	.align		4
        /*0004*/ 	.word	0xffffffff
	.align		4
        /*0008*/ 	.word	0x00000000
	.align		4
        /*000c*/ 	.word	0xfffffffe
	.align		4
        /*0010*/ 	.word	0x00000000
	.align		4
        /*0014*/ 	.word	0xfffffffd
	.align		4
        /*0018*/ 	.word	0x00000000
	.align		4
        /*001c*/ 	.word	0xfffffffc


//--------------------- .text._Z18life_step_kernel1dPhS_iii --------------------------
	.section	.text._Z18life_step_kernel1dPhS_iii,"ax",@progbits
	.align	128
        .global         _Z18life_step_kernel1dPhS_iii
        .type           _Z18life_step_kernel1dPhS_iii,@function
        .size           _Z18life_step_kernel1dPhS_iii,(.L_x_2 - _Z18life_step_kernel1dPhS_iii)
        .other          _Z18life_step_kernel1dPhS_iii,@"STO_CUDA_ENTRY STV_DEFAULT"
_Z18life_step_kernel1dPhS_iii:
.text._Z18life_step_kernel1dPhS_iii:
[----:B------:R-:W-:Y:S08]  /*0000*/  LDC R1, c[0x0][0x37c] ;  /* 0x0000df00ff017b82 */ /* 0x000ff00000000800 */
[----:B------:R-:W0:Y:S02]  /*0010*/  LDC R6, c[0x0][0x398] ;  /* 0x0000e600ff067b82 */ /* 0x000e240000000800 */
[----:B0-----:R-:W-:-:S13]  /*0020*/  ISETP.GE.AND P0, PT, R6, 0x1, PT ;  /* 0x000000010600780c */ /* 0x001fda0003f06270 */
[----:B------:R-:W-:Y:S05]  /*0030*/  @!P0 EXIT ;  /* 0x000000000000894d */ /* 0x000fea0003800000 */
[----:B------:R-:W0:Y:S01]  /*0040*/  S2R R3, SR_TID.X ;  /* 0x0000000000037919 */ /* 0x000e220000002100 */
[----:B------:R-:W0:Y:S01]  /*0050*/  LDCU UR6, c[0x0][0x360] ;  /* 0x00006c00ff0677ac */ /* 0x000e220008000800 */
[----:B------:R-:W1:Y:S01]  /*0060*/  LDC R0, c[0x0][0x390] ;  /* 0x0000e400ff007b82 */ /* 0x000e620000000800 */
[----:B------:R-:W0:Y:S01]  /*0070*/  S2R R4, SR_CTAID.X ;  /* 0x0000000000047919 */ /* 0x000e220000002500 */
[----:B------:R-:W2:Y:S01]  /*0080*/  LDCU.64 UR4, c[0x0][0x390] ;  /* 0x00007200ff0477ac */ /* 0x000ea20008000a00 */
[----:B------:R-:W3:Y:S05]  /*0090*/  LDCU.64 UR8, c[0x0][0x358] ;  /* 0x00006b00ff0877ac */ /* 0x000eea0008000a00 */
[----:B------:R-:W4:Y:S01]  /*00a0*/  LDC R2, c[0x0][0x394] ;  /* 0x0000e500ff027b82 */ /* 0x000f220000000800 */
[----:B------:R-:W0:Y:S01]  /*00b0*/  LDCU.64 UR10, c[0x0][0x380] ;  /* 0x00007000ff0a77ac */ /* 0x000e220008000a00 */
[----:B------:R-:W0:Y:S01]  /*00c0*/  LDCU.64 UR12, c[0x0][0x388] ;  /* 0x00007100ff0c77ac */ /* 0x000e220008000a00 */
[----:B--2---:R-:W-:Y:S01]  /*00d0*/  UIMAD UR4, UR5, UR4, URZ ;  /* 0x00000004050472a4 */ /* 0x004fe2000f8e02ff */
[----:B0-----:R-:W-:-:S02]  /*00e0*/  IMAD R3, R4, UR6, R3 ;  /* 0x0000000604037c24 */ /* 0x001fc4000f8e0203 */
[----:B------:R-:W-:Y:S02]  /*00f0*/  IMAD.MOV R4, RZ, RZ, -R6 ;  /* 0x000000ffff047224 */ /* 0x000fe400078e0a06 */
[----:B---3--:R-:W-:-:S07]  /*0100*/  IMAD R3, R3, R6, RZ ;  /* 0x0000000603037224 */ /* 0x008fce00078e02ff */
.L_x_0:
[----:B------:R-:W-:-:S13]  /*0110*/  ISETP.GE.AND P0, PT, R3, UR4, PT ;  /* 0x0000000403007c0c */ /* 0x000fda000bf06270 */
[----:B------:R-:W-:Y:S05]  /*0120*/  @P0 EXIT ;  /* 0x000000000000094d */ /* 0x000fea0003800000 */
[----:B-1----:R-:W-:-:S04]  /*0130*/  IABS R5, R0 ;  /* 0x0000000000057213 */ /* 0x002fc80000000000 */
[----:B------:R-:W0:Y:S08]  /*0140*/  I2F.RP R8, R5 ;  /* 0x0000000500087306 */ /* 0x000e300000209400 */
[----:B0-----:R-:W0:Y:S02]  /*0150*/  MUFU.RCP R8, R8 ;  /* 0x0000000800087308 */ /* 0x001e240000001000 */
[----:B0-----:R-:W-:-:S06]  /*0160*/  VIADD R6, R8, 0xffffffe ;  /* 0x0ffffffe08067836 */ /* 0x001fcc0000000000 */
[----:B------:R0:W1:Y:S02]  /*0170*/  F2I.FTZ.U32.TRUNC.NTZ R7, R6 ;  /* 0x0000000600077305 */ /* 0x000064000021f000 */
[----:B0-----:R-:W-:Y:S02]  /*0180*/  IMAD.MOV.U32 R6, RZ, RZ, RZ ;  /* 0x000000ffff067224 */ /* 0x001fe400078e00ff */
[----:B-1----:R-:W-:-:S04]  /*0190*/  IMAD.MOV R10, RZ, RZ, -R7 ;  /* 0x000000ffff0a7224 */ /* 0x002fc800078e0a07 */
[----:B------:R-:W-:Y:S01]  /*01a0*/  IMAD R9, R10, R5, RZ ;  /* 0x000000050a097224 */ /* 0x000fe200078e02ff */
[----:B------:R-:W-:-:S03]  /*01b0*/  IABS R10, R3 ;  /* 0x00000003000a7213 */ /* 0x000fc60000000000 */
[----:B------:R-:W-:Y:S01]  /*01c0*/  IMAD.HI.U32 R7, R7, R9, R6 ;  /* 0x0000000907077227 */ /* 0x000fe200078e0006 */
[----:B----4-:R-:W-:-:S04]  /*01d0*/  IABS R6, R2 ;  /* 0x0000000200067213 */ /* 0x010fc80000000000 */
[----:B------:R-:W0:Y:S01]  /*01e0*/  I2F.RP R12, R6 ;  /* 0x00000006000c7306 */ /* 0x000e220000209400 */
[----:B------:R-:W-:-:S04]  /*01f0*/  IMAD.HI.U32 R9, R7, R10, RZ ;  /* 0x0000000a07097227 */ /* 0x000fc800078e00ff */
[----:B------:R-:W-:-:S04]  /*0200*/  IMAD.MOV R8, RZ, RZ, -R9 ;  /* 0x000000ffff087224 */ /* 0x000fc800078e0a09 */
[----:B------:R-:W-:-:S05]  /*0210*/  IMAD R8, R5, R8, R10 ;  /* 0x0000000805087224 */ /* 0x000fca00078e020a */
[----:B------:R-:W-:Y:S01]  /*0220*/  ISETP.GT.U32.AND P1, PT, R5, R8, PT ;  /* 0x000000080500720c */ /* 0x000fe20003f24070 */
[----:B0-----:R-:W0:-:S12]  /*0230*/  MUFU.RCP R12, R12 ;  /* 0x0000000c000c7308 */ /* 0x001e180000001000 */
[----:B------:R-:W-:Y:S02]  /*0240*/  @!P1 IMAD.IADD R8, R8, 0x1, -R5 ;  /* 0x0000000108089824 */ /* 0x000fe400078e0a05 */
[----:B------:R-:W-:Y:S01]  /*0250*/  @!P1 VIADD R9, R9, 0x1 ;  /* 0x0000000109099836 */ /* 0x000fe20000000000 */
[----:B------:R-:W-:Y:S02]  /*0260*/  ISETP.NE.AND P1, PT, R0, RZ, PT ;  /* 0x000000ff0000720c */ /* 0x000fe40003f25270 */
[----:B------:R-:W-:Y:S01]  /*0270*/  ISETP.GE.U32.AND P0, PT, R8, R5, PT ;  /* 0x000000050800720c */ /* 0x000fe20003f06070 */
[----:B0-----:R-:W-:Y:S01]  /*0280*/  VIADD R10, R12, 0xffffffe ;  /* 0x0ffffffe0c0a7836 */ /* 0x001fe20000000000 */
[----:B------:R-:W-:-:S03]  /*0290*/  LOP3.LUT R8, R3, R0, RZ, 0x3c, !PT ;  /* 0x0000000003087212 */ /* 0x000fc600078e3cff */
[----:B------:R0:W1:Y:S01]  /*02a0*/  F2I.FTZ.U32.TRUNC.NTZ R11, R10 ;  /* 0x0000000a000b7305 */ /* 0x000062000021f000 */
[----:B------:R-:W-:Y:S02]  /*02b0*/  ISETP.GE.AND P2, PT, R8, RZ, PT ;  /* 0x000000ff0800720c */ /* 0x000fe40003f46270 */
[----:B------:R-:W-:-:S05]  /*02c0*/  LOP3.LUT R8, RZ, R0, RZ, 0x33, !PT ;  /* 0x00000000ff087212 */ /* 0x000fca00078e33ff */
[----:B------:R-:W-:Y:S02]  /*02d0*/  @P0 VIADD R9, R9, 0x1 ;  /* 0x0000000109090836 */ /* 0x000fe40000000000 */
[----:B0-----:R-:W-:-:S04]  /*02e0*/  IMAD.MOV.U32 R10, RZ, RZ, RZ ;  /* 0x000000ffff0a7224 */ /* 0x001fc800078e00ff */
[----:B------:R-:W-:Y:S02]  /*02f0*/  @!P2 IMAD.MOV R9, RZ, RZ, -R9 ;  /* 0x000000ffff09a224 */ /* 0x000fe400078e0a09 */
[----:B-1----:R-:W-:-:S03]  /*0300*/  IMAD.MOV R15, RZ, RZ, -R11 ;  /* 0x000000ffff0f7224 */ /* 0x002fc600078e0a0b */
[----:B------:R-:W-:Y:S01]  /*0310*/  SEL R13, R8, R9, !P1 ;  /* 0x00000009080d7207 */ /* 0x000fe20004800000 */
[----:B------:R-:W-:-:S04]  /*0320*/  IMAD R15, R15, R6, RZ ;  /* 0x000000060f0f7224 */ /* 0x000fc800078e02ff */
[----:B------:R-:W-:Y:S02]  /*0330*/  IMAD.MOV R9, RZ, RZ, -R13 ;  /* 0x000000ffff097224 */ /* 0x000fe400078e0a0d */
[----:B------:R-:W-:-:S04]  /*0340*/  IMAD.HI.U32 R14, R11, R15, R10 ;  /* 0x0000000f0b0e7227 */ /* 0x000fc800078e000a */
[----:B------:R-:W-:-:S04]  /*0350*/  IMAD R9, R0, R9, R3 ;  /* 0x0000000900097224 */ /* 0x000fc800078e0203 */
[----:B------:R-:W-:-:S04]  /*0360*/  IMAD.IADD R9, R9, 0x1, R0 ;  /* 0x0000000109097824 */ /* 0x000fc800078e0200 */
[C---:B------:R-:W-:Y:S01]  /*0370*/  VIADD R20, R9.reuse, 0xffffffff ;  /* 0xffffffff09147836 */ /* 0x040fe20000000000 */
[----:B------:R-:W-:Y:S01]  /*0380*/  IABS R16, R9 ;  /* 0x0000000900107213 */ /* 0x000fe20000000000 */
[----:B------:R-:W-:-:S03]  /*0390*/  VIADD R21, R9, 0x1 ;  /* 0x0000000109157836 */ /* 0x000fc60000000000 */
[----:B------:R-:W-:Y:S01]  /*03a0*/  IABS R18, R20 ;  /* 0x0000001400127213 */ /* 0x000fe20000000000 */
[----:B------:R-:W-:-:S04]  /*03b0*/  IMAD.HI.U32 R12, R7, R16, RZ ;  /* 0x00000010070c7227 */ /* 0x000fc800078e00ff */
[----:B------:R-:W-:Y:S02]  /*03c0*/  IMAD.MOV R17, RZ, RZ, -R12 ;  /* 0x000000ffff117224 */ /* 0x000fe400078e0a0c */
[----:B------:R-:W-:Y:S02]  /*03d0*/  IMAD.IADD R12, R13, 0x1, R2 ;  /* 0x000000010d0c7824 */ /* 0x000fe400078e0202 */
[----:B------:R-:W-:Y:S01]  /*03e0*/  IMAD R10, R5, R17, R16 ;  /* 0x00000011050a7224 */ /* 0x000fe200078e0210 */
[----:B------:R-:W-:Y:S01]  /*03f0*/  IABS R16, R21 ;  /* 0x0000001500107213 */ /* 0x000fe20000000000 */
[C---:B------:R-:W-:Y:S01]  /*0400*/  VIADD R22, R12.reuse, 0xffffffff ;  /* 0xffffffff0c167836 */ /* 0x040fe20000000000 */
[----:B------:R-:W-:Y:S01]  /*0410*/  IABS R13, R12 ;  /* 0x0000000c000d7213 */ /* 0x000fe20000000000 */
[----:B------:R-:W-:Y:S01]  /*0420*/  IMAD.HI.U32 R17, R7, R18, RZ ;  /* 0x0000001207117227 */ /* 0x000fe200078e00ff */
[----:B------:R-:W-:Y:S02]  /*0430*/  ISETP.GT.U32.AND P6, PT, R5, R10, PT ;  /* 0x0000000a0500720c */ /* 0x000fe40003fc4070 */
[----:B------:R-:W-:Y:S01]  /*0440*/  IABS R15, R22 ;  /* 0x00000016000f7213 */ /* 0x000fe20000000000 */
[----:B------:R-:W-:-:S02]  /*0450*/  VIADD R23, R12, 0x1 ;  /* 0x000000010c177836 */ /* 0x000fc40000000000 */
[----:B------:R-:W-:Y:S02]  /*0460*/  IMAD.MOV R25, RZ, RZ, -R17 ;  /* 0x000000ffff197224 */ /* 0x000fe400078e0a11 */
[----:B------:R-:W-:Y:S01]  /*0470*/  IMAD.HI.U32 R17, R14, R15, RZ ;  /* 0x0000000f0e117227 */ /* 0x000fe200078e00ff */
[----:B------:R-:W-:-:S03]  /*0480*/  IABS R11, R23 ;  /* 0x00000017000b7213 */ /* 0x000fc60000000000 */
[----:B------:R-:W-:-:S04]  /*0490*/  IMAD.HI.U32 R7, R7, R16, RZ ;  /* 0x0000001007077227 */ /* 0x000fc800078e00ff */
[----:B------:R-:W-:Y:S02]  /*04a0*/  IMAD.MOV R17, RZ, RZ, -R17 ;  /* 0x000000ffff117224 */ /* 0x000fe400078e0a11 */
[----:B------:R-:W-:-:S04]  /*04b0*/  IMAD.HI.U32 R19, R14, R13, RZ ;  /* 0x0000000d0e137227 */ /* 0x000fc800078e00ff */
[----:B------:R-:W-:-:S04]  /*04c0*/  IMAD.HI.U32 R24, R14, R11, RZ ;  /* 0x0000000b0e187227 */ /* 0x000fc800078e00ff */
[C---:B------:R-:W-:Y:S02]  /*04d0*/  IMAD R14, R5.reuse, R25, R18 ;  /* 0x00000019050e7224 */ /* 0x040fe400078e0212 */
[----:B------:R-:W-:Y:S02]  /*04e0*/  IMAD.MOV R7, RZ, RZ, -R7 ;  /* 0x000000ffff077224 */ /* 0x000fe400078e0a07 */
[C---:B------:R-:W-:Y:S01]  /*04f0*/  IMAD R15, R6.reuse, R17, R15 ;  /* 0x00000011060f7224 */ /* 0x040fe200078e020f */
[C---:B------:R-:W-:Y:S01]  /*0500*/  ISETP.GT.U32.AND P0, PT, R5.reuse, R14, PT ;  /* 0x0000000e0500720c */ /* 0x040fe20003f04070 */
[----:B------:R-:W-:Y:S02]  /*0510*/  IMAD.MOV R19, RZ, RZ, -R19 ;  /* 0x000000ffff137224 */ /* 0x000fe400078e0a13 */
[----:B------:R-:W-:Y:S01]  /*0520*/  IMAD.MOV R24, RZ, RZ, -R24 ;  /* 0x000000ffff187224 */ /* 0x000fe200078e0a18 */
[----:B------:R-:W-:Y:S01]  /*0530*/  ISETP.GT.U32.AND P4, PT, R6, R15, PT ;  /* 0x0000000f0600720c */ /* 0x000fe20003f84070 */
[----:B------:R-:W-:-:S02]  /*0540*/  IMAD R16, R5, R7, R16 ;  /* 0x0000000705107224 */ /* 0x000fc400078e0210 */
[C---:B------:R-:W-:Y:S02]  /*0550*/  IMAD R13, R6.reuse, R19, R13 ;  /* 0x00000013060d7224 */ /* 0x040fe400078e020d */
[----:B------:R-:W-:Y:S01]  /*0560*/  IMAD R11, R6, R24, R11 ;  /* 0x00000018060b7224 */ /* 0x000fe200078e020b */
[C---:B------:R-:W-:Y:S01]  /*0570*/  ISETP.GT.U32.AND P5, PT, R5.reuse, R16, PT ;  /* 0x000000100500720c */ /* 0x040fe20003fa4070 */
[--C-:B------:R-:W-:Y:S01]  /*0580*/  @!P6 IMAD.IADD R10, R10, 0x1, -R5.reuse ;  /* 0x000000010a0ae824 */ /* 0x100fe200078e0a05 */
[----:B------:R-:W-:Y:S01]  /*0590*/  ISETP.GT.U32.AND P3, PT, R6, R13, PT ;  /* 0x0000000d0600720c */ /* 0x000fe20003f64070 */
[----:B------:R-:W-:Y:S01]  /*05a0*/  @!P0 IMAD.IADD R14, R14, 0x1, -R5 ;  /* 0x000000010e0e8824 */ /* 0x000fe200078e0a05 */
[----:B------:R-:W-:Y:S02]  /*05b0*/  ISETP.GT.U32.AND P2, PT, R6, R11, PT ;  /* 0x0000000b0600720c */ /* 0x000fe40003f44070 */
[----:B------:R-:W-:Y:S01]  /*05c0*/  ISETP.GT.U32.AND P6, PT, R5, R10, PT ;  /* 0x0000000a0500720c */ /* 0x000fe20003fc4070 */
[----:B------:R-:W-:Y:S01]  /*05d0*/  @!P4 IMAD.IADD R15, R15, 0x1, -R6 ;  /* 0x000000010f0fc824 */ /* 0x000fe200078e0a06 */
[----:B------:R-:W-:-:S05]  /*05e0*/  ISETP.GT.U32.AND P0, PT, R5, R14, PT ;  /* 0x0000000e0500720c */ /* 0x000fca0003f04070 */
[--C-:B------:R-:W-:Y:S01]  /*05f0*/  @!P5 IMAD.IADD R16, R16, 0x1, -R5.reuse ;  /* 0x000000011010d824 */ /* 0x100fe200078e0a05 */
[----:B------:R-:W-:Y:S01]  /*0600*/  ISETP.GT.U32.AND P5, PT, R6, R15, PT ;  /* 0x0000000f0600720c */ /* 0x000fe20003fa4070 */
[--C-:B------:R-:W-:Y:S02]  /*0610*/  @!P3 IMAD.IADD R13, R13, 0x1, -R6.reuse ;  /* 0x000000010d0db824 */ /* 0x100fe400078e0a06 */
[----:B------:R-:W-:Y:S01]  /*0620*/  @!P2 IMAD.IADD R11, R11, 0x1, -R6 ;  /* 0x000000010b0ba824 */ /* 0x000fe200078e0a06 */
[----:B------:R-:W-:Y:S01]  /*0630*/  ISETP.GT.U32.AND P4, PT, R5, R16, PT ;  /* 0x000000100500720c */ /* 0x000fe20003f84070 */
[--C-:B------:R-:W-:Y:S01]  /*0640*/  @!P6 IMAD.IADD R10, R10, 0x1, -R5.reuse ;  /* 0x000000010a0ae824 */ /* 0x100fe200078e0a05 */
[----:B------:R-:W-:Y:S01]  /*0650*/  ISETP.GT.U32.AND P2, PT, R6, R13, PT ;  /* 0x0000000d0600720c */ /* 0x000fe20003f44070 */
[----:B------:R-:W-:Y:S01]  /*0660*/  @!P0 IMAD.IADD R14, R14, 0x1, -R5 ;  /* 0x000000010e0e8824 */ /* 0x000fe200078e0a05 */
[----:B------:R-:W-:Y:S02]  /*0670*/  ISETP.GT.U32.AND P3, PT, R6, R11, PT ;  /* 0x0000000b0600720c */ /* 0x000fe40003f64070 */
[----:B------:R-:W-:-:S02]  /*0680*/  ISETP.GE.AND P0, PT, R22, RZ, PT ;  /* 0x000000ff1600720c */ /* 0x000fc40003f06270 */
[----:B------:R-:W-:Y:S01]  /*0690*/  ISETP.GE.AND P6, PT, R12, RZ, PT ;  /* 0x000000ff0c00720c */ /* 0x000fe20003fc6270 */
[----:B------:R-:W-:Y:S01]  /*06a0*/  @!P5 IMAD.IADD R15, R15, 0x1, -R6 ;  /* 0x000000010f0fd824 */ /* 0x000fe200078e0a06 */
[----:B------:R-:W-:-:S03]  /*06b0*/  ISETP.GE.AND P5, PT, R9, RZ, PT ;  /* 0x000000ff0900720c */ /* 0x000fc60003fa6270 */
[----:B------:R-:W-:Y:S01]  /*06c0*/  @!P4 IMAD.IADD R16, R16, 0x1, -R5 ;  /* 0x000000011010c824 */ /* 0x000fe200078e0a05 */
[----:B------:R-:W-:Y:S01]  /*06d0*/  ISETP.GE.AND P4, PT, R23, RZ, PT ;  /* 0x000000ff1700720c */ /* 0x000fe20003f86270 */
[--C-:B------:R-:W-:Y:S01]  /*06e0*/  @!P2 IMAD.IADD R13, R13, 0x1, -R6.reuse ;  /* 0x000000010d0da824 */ /* 0x100fe200078e0a06 */
[----:B------:R-:W-:Y:S01]  /*06f0*/  ISETP.GE.AND P2, PT, R20, RZ, PT ;  /* 0x000000ff1400720c */ /* 0x000fe20003f46270 */
[----:B------:R-:W-:Y:S01]  /*0700*/  @!P3 IMAD.IADD R11, R11, 0x1, -R6 ;  /* 0x000000010b0bb824 */ /* 0x000fe200078e0a06 */
[----:B------:R-:W-:Y:S01]  /*0710*/  ISETP.GE.AND P3, PT, R21, RZ, PT ;  /* 0x000000ff1500720c */ /* 0x000fe20003f66270 */
[----:B------:R-:W-:Y:S01]  /*0720*/  @!P0 IMAD.MOV R15, RZ, RZ, -R15 ;  /* 0x000000ffff0f8224 */ /* 0x000fe200078e0a0f */
[----:B------:R-:W-:Y:S01]  /*0730*/  ISETP.NE.AND P0, PT, R2, RZ, PT ;  /* 0x000000ff0200720c */ /* 0x000fe20003f05270 */
[----:B------:R-:W-:Y:S01]  /*0740*/  @!P6 IMAD.MOV R13, RZ, RZ, -R13 ;  /* 0x000000ffff0de224 */ /* 0x000fe200078e0a0d */
[----:B------:R-:W-:Y:S01]  /*0750*/  LOP3.LUT R6, RZ, R2, RZ, 0x33, !PT ;  /* 0x00000002ff067212 */ /* 0x000fe200078e33ff */
[----:B------:R-:W-:-:S03]  /*0760*/  @!P5 IMAD.MOV R10, RZ, RZ, -R10 ;  /* 0x000000ffff0ad224 */ /* 0x000fc600078e0a0a */
[----:B------:R-:W-:Y:S01]  /*0770*/  SEL R7, R6, R15, !P0 ;  /* 0x0000000f06077207 */ /* 0x000fe20004000000 */
[----:B------:R-:W-:Y:S01]  /*0780*/  @!P4 IMAD.MOV R11, RZ, RZ, -R11 ;  /* 0x000000ffff0bc224 */ /* 0x000fe200078e0a0b */
[----:B------:R-:W-:Y:S01]  /*0790*/  SEL R10, R8, R10, !P1 ;  /* 0x0000000a080a7207 */ /* 0x000fe20004800000 */
[----:B------:R-:W-:Y:S01]  /*07a0*/  @!P2 IMAD.MOV R14, RZ, RZ, -R14 ;  /* 0x000000ffff0ea224 */ /* 0x000fe200078e0a0e */
[C---:B------:R-:W-:Y:S01]  /*07b0*/  SEL R13, R6.reuse, R13, !P0 ;  /* 0x0000000d060d7207 */ /* 0x040fe20004000000 */
[----:B------:R-:W-:Y:S01]  /*07c0*/  @!P3 IMAD.MOV R16, RZ, RZ, -R16 ;  /* 0x000000ffff10b224 */ /* 0x000fe200078e0a10 */
[----:B------:R-:W-:Y:S01]  /*07d0*/  SEL R5, R6, R11, !P0 ;  /* 0x0000000b06057207 */ /* 0x000fe20004000000 */
[--C-:B------:R-:W-:Y:S01]  /*07e0*/  IMAD R12, R7, R0, R10.reuse ;  /* 0x00000000070c7224 */ /* 0x100fe200078e020a */
[C---:B------:R-:W-:Y:S02]  /*07f0*/  SEL R19, R8.reuse, R14, !P1 ;  /* 0x0000000e08137207 */ /* 0x040fe40004800000 */
[----:B------:R-:W-:Y:S01]  /*0800*/  SEL R8, R8, R16, !P1 ;  /* 0x0000001008087207 */ /* 0x000fe20004800000 */
[-C--:B------:R-:W-:Y:S01]  /*0810*/  IMAD R11, R5, R0.reuse, R10 ;  /* 0x00000000050b7224 */ /* 0x080fe200078e020a */
[----:B------:R-:W-:Y:S01]  /*0820*/  IADD3 R20, P0, PT, R12, UR10, RZ ;  /* 0x0000000a0c147c10 */ /* 0x000fe2000ff1e0ff */
[----:B------:R-:W-:-:S02]  /*0830*/  IMAD R6, R7, R0, R19 ;  /* 0x0000000007067224 */ /* 0x000fc400078e0213 */
[-CC-:B------:R-:W-:Y:S01]  /*0840*/  IMAD R7, R7, R0.reuse, R8.reuse ;  /* 0x0000000007077224 */ /* 0x180fe200078e0208 */
[----:B------:R-:W-:Y:S01]  /*0850*/  LEA.HI.X.SX32 R21, R12, UR11, 0x1, P0 ;  /* 0x0000000b0c157c11 */ /* 0x000fe200080f0eff */
[CCC-:B------:R-:W-:Y:S01]  /*0860*/  IMAD R9, R13.reuse, R0.reuse, R19.reuse ;  /* 0x000000000d097224 */ /* 0x1c0fe200078e0213 */
[C---:B------:R-:W-:Y:S01]  /*0870*/  IADD3 R16, P0, PT, R6.reuse, UR10, RZ ;  /* 0x0000000a06107c10 */ /* 0x040fe2000ff1e0ff */
[-CC-:B------:R-:W-:Y:S01]  /*0880*/  IMAD R13, R13, R0.reuse, R8.reuse ;  /* 0x000000000d0d7224 */ /* 0x180fe200078e0208 */
[----:B------:R-:W-:Y:S01]  /*0890*/  IADD3 R14, P1, PT, R7, UR10, RZ ;  /* 0x0000000a070e7c10 */ /* 0x000fe2000ff3e0ff */
[CC--:B------:R-:W-:Y:S01]  /*08a0*/  IMAD R19, R5.reuse, R0.reuse, R19 ;  /* 0x0000000005137224 */ /* 0x0c0fe200078e0213 */
[----:B------:R-:W-:Y:S01]  /*08b0*/  LEA.HI.X.SX32 R17, R6, UR11, 0x1, P0 ;  /* 0x0000000b06117c11 */ /* 0x000fe200080f0eff */
[----:B------:R-:W-:Y:S01]  /*08c0*/  IMAD R5, R5, R0, R8 ;  /* 0x0000000005057224 */ /* 0x000fe200078e0208 */
[----:B------:R-:W-:Y:S01]  /*08d0*/  IADD3 R6, P2, PT, R13, UR10, RZ ;  /* 0x0000000a0d067c10 */ /* 0x000fe2000ff5e0ff */
[----:B------:R-:W2:Y:S01]  /*08e0*/  LDG.E.U8 R20, desc[UR8][R20.64] ;  /* 0x0000000814147981 */ /* 0x000ea2000c1e1100 */
[----:B------:R-:W-:-:S02]  /*08f0*/  LEA.HI.X.SX32 R15, R7, UR11, 0x1, P1 ;  /* 0x0000000b070f7c11 */ /* 0x000fc400088f0eff */
[----:B------:R-:W-:Y:S01]  /*0900*/  IADD3 R8, P0, PT, R9, UR10, RZ ;  /* 0x0000000a09087c10 */ /* 0x000fe2000ff1e0ff */
[----:B------:R-:W2:Y:S01]  /*0910*/  LDG.E.U8 R16, desc[UR8][R16.64] ;  /* 0x0000000810107981 */ /* 0x000ea2000c1e1100 */
[----:B------:R-:W-:Y:S02]  /*0920*/  LEA.HI.X.SX32 R7, R13, UR11, 0x1, P2 ;  /* 0x0000000b0d077c11 */ /* 0x000fe400090f0eff */
[----:B------:R-:W-:Y:S01]  /*0930*/  IADD3 R12, P2, PT, R11, UR10, RZ ;  /* 0x0000000a0b0c7c10 */ /* 0x000fe2000ff5e0ff */
[----:B------:R-:W2:Y:S01]  /*0940*/  LDG.E.U8 R15, desc[UR8][R14.64] ;  /* 0x000000080e0f7981 */ /* 0x000ea2000c1e1100 */
[----:B------:R-:W-:Y:S02]  /*0950*/  IADD3 R10, P1, PT, R19, UR10, RZ ;  /* 0x0000000a130a7c10 */ /* 0x000fe4000ff3e0ff */
[----:B------:R-:W-:Y:S01]  /*0960*/  LEA.HI.X.SX32 R9, R9, UR11, 0x1, P0 ;  /* 0x0000000b09097c11 */ /* 0x000fe200080f0eff */
[----:B------:R-:W3:Y:S01]  /*0970*/  LDG.E.U8 R7, desc[UR8][R6.64] ;  /* 0x0000000806077981 */ /* 0x000ee2000c1e1100 */
[----:B------:R-:W-:-:S02]  /*0980*/  LEA.HI.X.SX32 R13, R11, UR11, 0x1, P2 ;  /* 0x0000000b0b0d7c11 */ /* 0x000fc400090f0eff */
[----:B------:R-:W-:Y:S01]  /*0990*/  LEA.HI.X.SX32 R11, R19, UR11, 0x1, P1 ;  /* 0x0000000b130b7c11 */ /* 0x000fe200088f0eff */
[----:B------:R-:W3:Y:S01]  /*09a0*/  LDG.E.U8 R8, desc[UR8][R8.64] ;  /* 0x0000000808087981 */ /* 0x000ee2000c1e1100 */
[----:B------:R-:W-:-:S03]  /*09b0*/  IADD3 R18, P0, PT, R5, UR10, RZ ;  /* 0x0000000a05127c10 */ /* 0x000fc6000ff1e0ff */
[----:B------:R-:W4:Y:S01]  /*09c0*/  LDG.E.U8 R13, desc[UR8][R12.64] ;  /* 0x000000080c0d7981 */ /* 0x000f22000c1e1100 */
[----:B------:R-:W-:-:S03]  /*09d0*/  LEA.HI.X.SX32 R19, R5, UR11, 0x1, P0 ;  /* 0x0000000b05137c11 */ /* 0x000fc600080f0eff */
[----:B------:R-:W4:Y:S04]  /*09e0*/  LDG.E.U8 R10, desc[UR8][R10.64] ;  /* 0x000000080a0a7981 */ /* 0x000f28000c1e1100 */
[----:B------:R-:W5:Y:S01]  /*09f0*/  LDG.E.U8 R18, desc[UR8][R18.64] ;  /* 0x0000000812127981 */ /* 0x000f62000c1e1100 */
[----:B--2---:R-:W-:-:S04]  /*0a00*/  IADD3 R15, PT, PT, R15, R20, R16 ;  /* 0x000000140f0f7210 */ /* 0x004fc80007ffe010 */
[----:B---3--:R-:W-:-:S04]  /*0a10*/  IADD3 R5, PT, PT, R7, R8, R15 ;  /* 0x0000000807057210 */ /* 0x008fc80007ffe00f */
[----:B----4-:R-:W-:-:S05]  /*0a20*/  IADD3 R5, PT, PT, R13, R10, R5 ;  /* 0x0000000a0d057210 */ /* 0x010fca0007ffe005 */
[----:B-----5:R-:W-:-:S05]  /*0a30*/  IMAD.IADD R5, R5, 0x1, R18 ;  /* 0x0000000105057824 */ /* 0x020fca00078e0212 */
[----:B------:R-:W-:-:S04]  /*0a40*/  LOP3.LUT R14, R5, 0xff, RZ, 0xc0, !PT ;  /* 0x000000ff050e7812 */ /* 0x000fc800078ec0ff */
[----:B------:R-:W-:Y:S02]  /*0a50*/  ISETP.NE.AND P1, PT, R14, 0x3, PT ;  /* 0x000000030e00780c */ /* 0x000fe40003f25270 */
[----:B------:R-:W-:-:S11]  /*0a60*/  SHF.R.S32.HI R5, RZ, 0x1f, R3 ;  /* 0x0000001fff057819 */ /* 0x000fd60000011403 */
[----:B------:R-:W-:-:S04]  /*0a70*/  @P1 IADD3 R6, P0, PT, R3, UR10, RZ ;  /* 0x0000000a03061c10 */ /* 0x000fc8000ff1e0ff */
[----:B------:R-:W-:-:S05]  /*0a80*/  @P1 IADD3.X R7, PT, PT, R5, UR11, RZ, P0, !PT ;  /* 0x0000000b05071c10 */ /* 0x000fca00087fe4ff */
[----:B------:R-:W2:Y:S01]  /*0a90*/  @P1 LDG.E.U8 R6, desc[UR8][R6.64] ;  /* 0x0000000806061981 */ /* 0x000ea2000c1e1100 */
[----:B------:R-:W-:Y:S02]  /*0aa0*/  @P1 ISETP.NE.AND P2, PT, R14, 0x2, PT ;  /* 0x000000020e00180c */ /* 0x000fe40003f45270 */
[----:B------:R-:W-:Y:S02]  /*0ab0*/  PLOP3.LUT P0, PT, PT, PT, PT, 0x80, 0x8 ;  /* 0x000000000008781c */ /* 0x000fe40003f0f070 */
[----:B------:R-:W-:-:S04]  /*0ac0*/  IADD3 R8, P3, PT, R3, UR12, RZ ;  /* 0x0000000c03087c10 */ /* 0x000fc8000ff7e0ff */
[----:B------:R-:W-:Y:S01]  /*0ad0*/  IADD3.X R9, PT, PT, R5, UR13, RZ, P3, !PT ;  /* 0x0000000d05097c10 */ /* 0x000fe20009ffe4ff */
[----:B------:R-:W-:Y:S02]  /*0ae0*/  VIADD R4, R4, 0x1 ;  /* 0x0000000104047836 */ /* 0x000fe40000000000 */
[----:B------:R-:W-:Y:S01]  /*0af0*/  VIADD R3, R3, 0x1 ;  /* 0x0000000103037836 */ /* 0x000fe20000000000 */
[----:B--2---:R-:W-:-:S04]  /*0b00*/  @P1 ISETP.NE.AND P0, PT, R6, RZ, !P2 ;  /* 0x000000ff0600120c */ /* 0x004fc80005705270 */
[----:B------:R-:W-:-:S05]  /*0b10*/  SEL R5, RZ, 0x1, !P0 ;  /* 0x00000001ff057807 */ /* 0x000fca0004000000 */
[----:B------:R0:W-:Y:S01]  /*0b20*/  STG.E.U8 desc[UR8][R8.64], R5 ;  /* 0x0000000508007986 */ /* 0x0001e2000c101108 */
[----:B------:R-:W-:-:S13]  /*0b30*/  ISETP.NE.AND P0, PT, R4, RZ, PT ;  /* 0x000000ff0400720c */ /* 0x000fda0003f05270 */
[----:B0-----:R-:W-:Y:S05]  /*0b40*/  @P0 BRA `(.L_x_0) ;  /* 0xfffffff400700947 */ /* 0x001fea000383ffff */
[----:B------:R-:W-:Y:S05]  /*0b50*/  EXIT ;  /* 0x000000000000794d */ /* 0x000fea0003800000 */
.L_x_1:
[----:B------:R-:W-:-:S00]  /*0b60*/  BRA `(.L_x_1) ;  /* 0xfffffffc00fc7947 */ /* 0x000fc0000383ffff */
[----:B------:R-:W-:-:S00]  /*0b70*/  NOP ;  /* 0x0000000000007918 */ /* 0x000fc00000000000 */
        /* <DEDUP_REMOVED lines=8> */
.L_x_2:


//--------------------- .nv.shared.reserved.0     --------------------------
	.section	.nv.shared.reserved.0,"aw",@nobits
	.weak		__nv_reservedSMEM_offset_0_alias
	.size		__nv_reservedSMEM_offset_0_alias, 0, 64
	.other		__nv_reservedSMEM_offset_0_alias,@"STO_CUDA_RESERVED_SHARED STV_DEFAULT"
__nv_reservedSMEM_offset_0_alias:
	.zero		0
	.zero		64


//--------------------- .nv.constant0._Z18life_step_kernel1dPhS_iii --------------------------
	.section	.nv.constant0._Z18life_step_kernel1dPhS_iii,"a",@progbits
	.sectionflags	@""
	.align	4
.nv.constant0._Z18life_step_kernel1dPhS_iii:
	.zero		924


//--------------------- SYMBOLS --------------------------

	.type		.nv.reservedSmem.offset0,@object
	.size		.nv.reservedSmem.offset0,0x4
